//
// Generated by NVIDIA NVVM Compiler
//
// Compiler Build ID: CL-36424714
// Cuda compilation tools, release 13.0, V13.0.88
// Based on NVVM 20.0.0
//

.version 9.0
.target sm_100
.address_size 64

	// .globl	_Z16reciprocalKernelPfS_j

.visible .entry _Z16reciprocalKernelPfS_j(
	.param .u64 .ptr .align 1 _Z16reciprocalKernelPfS_j_param_0,
	.param .u64 .ptr .align 1 _Z16reciprocalKernelPfS_j_param_1,
	.param .u32 _Z16reciprocalKernelPfS_j_param_2
)
{
	.reg .pred 	%p<3>;
	.reg .b32 	%r<8>;
	.reg .b32 	%f<10>;
	.reg .b64 	%rd<10>;
	.reg .b64 	%fd<6>;

	ld.param.u64 	%rd3, [_Z16reciprocalKernelPfS_j_param_0];
	ld.param.u64 	%rd4, [_Z16reciprocalKernelPfS_j_param_1];
	ld.param.u32 	%r2, [_Z16reciprocalKernelPfS_j_param_2];
	cvta.to.global.u64 	%rd1, %rd4;
	cvta.to.global.u64 	%rd2, %rd3;
	mov.u32 	%r3, %ctaid.x;
	mov.u32 	%r4, %ntid.x;
	mov.u32 	%r5, %tid.x;
	mad.lo.s32 	%r1, %r3, %r4, %r5;
	setp.ne.s32 	%p1, %r1, 0;
	@%p1 bra 	$L__BB0_2;
	ld.global.f32 	%f8, [%rd2];
	add.f32 	%f9, %f8, 0f40A00000;
	st.global.f32 	[%rd1], %f9;
	bra.uni 	$L__BB0_4;
$L__BB0_2:
	add.s32 	%r6, %r2, -1;
	setp.ge.u32 	%p2, %r1, %r6;
	@%p2 bra 	$L__BB0_4;
	mul.wide.u32 	%rd5, %r1, 4;
	add.s64 	%rd6, %rd2, %rd5;
	ld.global.f32 	%f1, [%rd6+4];
	ld.global.f32 	%f2, [%rd6];
	add.f32 	%f3, %f2, %f2;
	sub.f32 	%f4, %f1, %f3;
	add.s32 	%r7, %r1, -1;
	mul.wide.u32 	%rd7, %r7, 4;
	add.s64 	%rd8, %rd2, %rd7;
	ld.global.f32 	%f5, [%rd8];
	add.f32 	%f6, %f5, %f4;
	cvt.f64.f32 	%fd1, %f6;
	mul.f64 	%fd2, %fd1, 0d3F50624DD2F1A9FC;
	div.rn.f64 	%fd3, %fd2, 0d3F847AE147AE147B;
	cvt.f64.f32 	%fd4, %f2;
	add.f64 	%fd5, %fd3, %fd4;
	cvt.rn.f32.f64 	%f7, %fd5;
	add.s64 	%rd9, %rd1, %rd5;
	st.global.f32 	[%rd9], %f7;
$L__BB0_4:
	ret;

}


// ===== COMPILED SASS (sm_100) =====

	.target	sm_100

	.elftype	@"ET_EXEC"


//--------------------- .note.nv.tkinfo           --------------------------
	.section	.note.nv.tkinfo,"",@"SHT_NOTE"
	.sectionflags	@"SHF_NOTE_NV_TKINFO"
	.tkinfo
        /*0018*/ 	.word	0x00000002
        /*0030*/ 	.string	""
        /*0030*/ 	.string	"ptxas"
        /*0030*/ 	.string	"Cuda compilation tools, release 13.0, V13.0.88"
        /*0030*/ 	.string	"Build cuda_13.0.r13.0/compiler.36424714_0"
        /*0030*/ 	.string	"-arch sm_100 -m 64 "



//--------------------- .note.nv.cuinfo           --------------------------
	.section	.note.nv.cuinfo,"",@"SHT_NOTE"
	.sectionflags	@"SHF_NOTE_NV_CUINFO"
        /*0018*/ 	.short	0x0002
        /*001a*/ 	.short	0x0064
        /*001c*/ 	.short	0x0082
	.zero		2


//--------------------- .nv.info                  --------------------------
	.section	.nv.info,"",@"SHT_CUDA_INFO"
	.align	4


	//----- nvinfo : EIATTR_REGCOUNT
	.align		4
        /*0000*/ 	.byte	0x04, 0x2f
        /*0002*/ 	.short	(.L_1 - .L_0)
	.align		4
.L_0:
        /*0004*/ 	.word	index@(_Z16reciprocalKernelPfS_j)
        /*0008*/ 	.word	0x00000018


	//----- nvinfo : EIATTR_FRAME_SIZE
	.align		4
.L_1:
        /*000c*/ 	.byte	0x04, 0x11
        /*000e*/ 	.short	(.L_3 - .L_2)
	.align		4
.L_2:
        /*0010*/ 	.word	index@($__internal_0_$__cuda_sm20_div_rn_f64_full)
        /*0014*/ 	.word	0x00000000


	//----- nvinfo : EIATTR_FRAME_SIZE
	.align		4
.L_3:
        /*0018*/ 	.byte	0x04, 0x11
        /*001a*/ 	.short	(.L_5 - .L_4)
	.align		4
.L_4:
        /*001c*/ 	.word	index@(_Z16reciprocalKernelPfS_j)
        /*0020*/ 	.word	0x00000000


	//----- nvinfo : EIATTR_MIN_STACK_SIZE
	.align		4
.L_5:
        /*0024*/ 	.byte	0x04, 0x12
        /*0026*/ 	.short	(.L_7 - .L_6)
	.align		4
.L_6:
        /*0028*/ 	.word	index@(_Z16reciprocalKernelPfS_j)
        /*002c*/ 	.word	0x00000000
.L_7:


//--------------------- .nv.compat                --------------------------
	.section	.nv.compat,"",@"SHT_CUDA_COMPAT_INFO"
	.align	4
        /*0000*/ 	.byte	0x02, 0x09, 0x00, 0x00, 0x02, 0x02, 0x01, 0x00, 0x02, 0x05, 0x05, 0x00, 0x03, 0x07, 0x01, 0x01
        /*0010*/ 	.byte	0x02, 0x03, 0x00, 0x00, 0x02, 0x06, 0x01, 0x00, 0x04, 0x0b, 0x08, 0x00, 0x01, 0x00, 0x00, 0x00
        /*0020*/ 	.byte	0x00, 0x00, 0x00, 0x00


//--------------------- .nv.info._Z16reciprocalKernelPfS_j --------------------------
	.section	.nv.info._Z16reciprocalKernelPfS_j,"",@"SHT_CUDA_INFO"
	.sectionflags	@""
	.align	4


	//----- nvinfo : EIATTR_CUDA_API_VERSION
	.align		4
        /*0000*/ 	.byte	0x04, 0x37
        /*0002*/ 	.short	(.L_9 - .L_8)
.L_8:
        /*0004*/ 	.word	0x00000082


	//----- nvinfo : EIATTR_KPARAM_INFO
	.align		4
.L_9:
        /*0008*/ 	.byte	0x04, 0x17
        /*000a*/ 	.short	(.L_11 - .L_10)
.L_10:
        /*000c*/ 	.word	0x00000000
        /*0010*/ 	.short	0x0002
        /*0012*/ 	.short	0x0010
        /*0014*/ 	.byte	0x00, 0xf0, 0x11, 0x00


	//----- nvinfo : EIATTR_KPARAM_INFO
	.align		4
.L_11:
        /*0018*/ 	.byte	0x04, 0x17
        /*001a*/ 	.short	(.L_13 - .L_12)
.L_12:
        /*001c*/ 	.word	0x00000000
        /*0020*/ 	.short	0x0001
        /*0022*/ 	.short	0x0008
        /*0024*/ 	.byte	0x00, 0xf5, 0x21, 0x00


	//----- nvinfo : EIATTR_KPARAM_INFO
	.align		4
.L_13:
        /*0028*/ 	.byte	0x04, 0x17
        /*002a*/ 	.short	(.L_15 - .L_14)
.L_14:
        /*002c*/ 	.word	0x00000000
        /*0030*/ 	.short	0x0000
        /*0032*/ 	.short	0x0000
        /*0034*/ 	.byte	0x00, 0xf5, 0x21, 0x00


	//----- nvinfo : EIATTR_SPARSE_MMA_MASK
	.align		4
.L_15:
        /*0038*/ 	.byte	0x03, 0x50
        /*003a*/ 	.short	0x0000


	//----- nvinfo : EIATTR_MAXREG_COUNT
	.align		4
        /*003c*/ 	.byte	0x03, 0x1b
        /*003e*/ 	.short	0x00ff


	//----- nvinfo : EIATTR_MERCURY_ISA_VERSION
	.align		4
        /*0040*/ 	.byte	0x03, 0x5f
        /*0042*/ 	.short	0x0101


	//----- nvinfo : EIATTR_VRC_CTA_INIT_COUNT
	.align		4
        /*0044*/ 	.byte	0x02, 0x4a
	.zero		1
	.zero		1


	//----- nvinfo : EIATTR_EXIT_INSTR_OFFSETS
	.align		4
        /*0048*/ 	.byte	0x04, 0x1c
        /*004a*/ 	.short	(.L_17 - .L_16)


	//   ....[0]....
.L_16:
        /*004c*/ 	.word	0x000000d0


	//   ....[1]....
        /*0050*/ 	.word	0x00000110


	//   ....[2]....
        /*0054*/ 	.word	0x000003a0


	//----- nvinfo : EIATTR_CRS_STACK_SIZE
	.align		4
.L_17:
        /*0058*/ 	.byte	0x04, 0x1e
        /*005a*/ 	.short	(.L_19 - .L_18)
.L_18:
        /*005c*/ 	.word	0x00000000


	//----- nvinfo : EIATTR_CBANK_PARAM_SIZE
	.align		4
.L_19:
        /*0060*/ 	.byte	0x03, 0x19
        /*0062*/ 	.short	0x0014


	//----- nvinfo : EIATTR_PARAM_CBANK
	.align		4
        /*0064*/ 	.byte	0x04, 0x0a
        /*0066*/ 	.short	(.L_21 - .L_20)
	.align		4
.L_20:
        /*0068*/ 	.word	index@(.nv.constant0._Z16reciprocalKernelPfS_j)
        /*006c*/ 	.short	0x0380
        /*006e*/ 	.short	0x0014


	//----- nvinfo : EIATTR_SW_WAR
	.align		4
.L_21:
        /*0070*/ 	.byte	0x04, 0x36
        /*0072*/ 	.short	(.L_23 - .L_22)
.L_22:
        /*0074*/ 	.word	0x00000008
.L_23:


//--------------------- .nv.callgraph             --------------------------
	.section	.nv.callgraph,"",@"SHT_CUDA_CALLGRAPH"
	.align	4
	.sectionentsize	8
	.align		4
        /*0000*/ 	.word	0x00000000
	.align		4
        /*0004*/ 	.word	0xffffffff
	.align		4
        /*0008*/ 	.word	0x00000000
	.align		4
        /*000c*/ 	.word	0xfffffffe
	.align		4
        /*0010*/ 	.word	0x00000000
	.align		4
        /*0014*/ 	.word	0xfffffffd
	.align		4
        /*0018*/ 	.word	0x00000000
	.align		4
        /*001c*/ 	.word	0xfffffffc


//--------------------- .text._Z16reciprocalKernelPfS_j --------------------------
	.section	.text._Z16reciprocalKernelPfS_j,"ax",@progbits
	.align	128
        .global         _Z16reciprocalKernelPfS_j
        .type           _Z16reciprocalKernelPfS_j,@function
        .size           _Z16reciprocalKernelPfS_j,(.L_x_8 - _Z16reciprocalKernelPfS_j)
        .other          _Z16reciprocalKernelPfS_j,@"STO_CUDA_ENTRY STV_DEFAULT"
_Z16reciprocalKernelPfS_j:
.text._Z16reciprocalKernelPfS_j:
[----:B------:R-:W-:Y:S01]  /*0000*/  LDC R1, c[0x0][0x37c] ;  /* 0x0000df00ff017b82 */ /* 0x000fe20000000800 */
[----:B------:R-:W0:Y:S07]  /*0010*/  S2R R3, SR_TID.X ;  /* 0x0000000000037919 */ /* 0x000e2e0000002100 */
[----:B------:R-:W0:Y:S01]  /*0020*/  S2UR UR4, SR_CTAID.X ;  /* 0x00000000000479c3 */ /* 0x000e220000002500 */
[----:B------:R-:W1:Y:S07]  /*0030*/  LDCU.64 UR6, c[0x0][0x358] ;  /* 0x00006b00ff0677ac */ /* 0x000e6e0008000a00 */
[----:B------:R-:W0:Y:S02]  /*0040*/  LDC R0, c[0x0][0x360] ;  /* 0x0000d800ff007b82 */ /* 0x000e240000000800 */
[----:B0-----:R-:W-:-:S05]  /*0050*/  IMAD R0, R0, UR4, R3 ;  /* 0x0000000400007c24 */ /* 0x001fca000f8e0203 */
[----:B------:R-:W-:-:S13]  /*0060*/  ISETP.NE.AND P0, PT, R0, RZ, PT ;  /* 0x000000ff0000720c */ /* 0x000fda0003f05270 */
[----:B-1----:R-:W-:Y:S05]  /*0070*/  @P0 BRA `(.L_x_0) ;  /* 0x0000000000180947 */ /* 0x002fea0003800000 */
[----:B------:R-:W0:Y:S02]  /*0080*/  LDC.64 R2, c[0x0][0x380] ;  /* 0x0000e000ff027b82 */ /* 0x000e240000000a00 */
[----:B0-----:R-:W2:Y:S06]  /*0090*/  LDG.E R2, desc[UR6][R2.64] ;  /* 0x0000000602027981 */ /* 0x001eac000c1e1900 */
[----:B------:R-:W0:Y:S01]  /*00a0*/  LDC.64 R4, c[0x0][0x388] ;  /* 0x0000e200ff047b82 */ /* 0x000e220000000a00 */
[----:B--2---:R-:W-:-:S05]  /*00b0*/  FADD R7, R2, 5 ;  /* 0x40a0000002077421 */ /* 0x004fca0000000000 */
[----:B0-----:R-:W-:Y:S01]  /*00c0*/  STG.E desc[UR6][R4.64], R7 ;  /* 0x0000000704007986 */ /* 0x001fe2000c101906 */
[----:B------:R-:W-:Y:S05]  /*00d0*/  EXIT ;  /* 0x000000000000794d */ /* 0x000fea0003800000 */
.L_x_0:
[----:B------:R-:W0:Y:S02]  /*00e0*/  LDCU UR4, c[0x0][0x390] ;  /* 0x00007200ff0477ac */ /* 0x000e240008000800 */
[----:B0-----:R-:W-:-:S06]  /*00f0*/  UIADD3 UR4, UPT, UPT, UR4, -0x1, URZ ;  /* 0xffffffff04047890 */ /* 0x001fcc000fffe0ff */
[----:B------:R-:W-:-:S13]  /*0100*/  ISETP.GE.U32.AND P0, PT, R0, UR4, PT ;  /* 0x0000000400007c0c */ /* 0x000fda000bf06070 */
[----:B------:R-:W-:Y:S05]  /*0110*/  @P0 EXIT ;  /* 0x000000000000094d */ /* 0x000fea0003800000 */
[----:B------:R-:W0:Y:S01]  /*0120*/  LDC.64 R8, c[0x0][0x380] ;  /* 0x0000e000ff087b82 */ /* 0x000e220000000a00 */
[C---:B------:R-:W-:Y:S02]  /*0130*/  VIADD R3, R0.reuse, 0xffffffff ;  /* 0xffffffff00037836 */ /* 0x040fe40000000000 */
[----:B0-----:R-:W-:-:S05]  /*0140*/  IMAD.WIDE.U32 R6, R0, 0x4, R8 ;  /* 0x0000000400067825 */ /* 0x001fca00078e0008 */
[----:B------:R-:W2:Y:S01]  /*0150*/  LDG.E R4, desc[UR6][R6.64] ;  /* 0x0000000606047981 */ /* 0x000ea2000c1e1900 */
[----:B------:R-:W-:-:S03]  /*0160*/  IMAD.WIDE.U32 R8, R3, 0x4, R8 ;  /* 0x0000000403087825 */ /* 0x000fc600078e0008 */
[----:B------:R-:W3:Y:S04]  /*0170*/  LDG.E R5, desc[UR6][R6.64+0x4] ;  /* 0x0000040606057981 */ /* 0x000ee8000c1e1900 */
[----:B------:R-:W4:Y:S01]  /*0180*/  LDG.E R8, desc[UR6][R8.64] ;  /* 0x0000000608087981 */ /* 0x000f22000c1e1900 */
[----:B------:R-:W0:Y:S01]  /*0190*/  MUFU.RCP64H R11, 0.0099999979138374328613 ;  /* 0x3f847ae1000b7908 */ /* 0x000e220000001800 */
[----:B------:R-:W-:Y:S01]  /*01a0*/  IMAD.MOV.U32 R2, RZ, RZ, 0x47ae147b ;  /* 0x47ae147bff027424 */ /* 0x000fe200078e00ff */
[----:B------:R-:W-:Y:S01]  /*01b0*/  UMOV UR4, 0xd2f1a9fc ;  /* 0xd2f1a9fc00047882 */ /* 0x000fe20000000000 */
[----:B------:R-:W-:Y:S01]  /*01c0*/  IMAD.MOV.U32 R3, RZ, RZ, 0x3f847ae1 ;  /* 0x3f847ae1ff037424 */ /* 0x000fe200078e00ff */
[----:B------:R-:W-:Y:S01]  /*01d0*/  UMOV UR5, 0x3f50624d ;  /* 0x3f50624d00057882 */ /* 0x000fe20000000000 */
[----:B------:R-:W-:Y:S01]  /*01e0*/  IMAD.MOV.U32 R10, RZ, RZ, 0x1 ;  /* 0x00000001ff0a7424 */ /* 0x000fe200078e00ff */
[----:B------:R-:W-:Y:S05]  /*01f0*/  BSSY.RECONVERGENT B0, `(.L_x_1) ;  /* 0x0000014000007945 */ /* 0x000fea0003800200 */
[----:B0-----:R-:W-:-:S08]  /*0200*/  DFMA R12, R10, -R2, 1 ;  /* 0x3ff000000a0c742b */ /* 0x001fd00000000802 */
[----:B------:R-:W-:-:S08]  /*0210*/  DFMA R12, R12, R12, R12 ;  /* 0x0000000c0c0c722b */ /* 0x000fd0000000000c */
[----:B------:R-:W-:Y:S01]  /*0220*/  DFMA R12, R10, R12, R10 ;  /* 0x0000000c0a0c722b */ /* 0x000fe2000000000a */
[----:B--2---:R-:W-:-:S04]  /*0230*/  FADD R14, R4, R4 ;  /* 0x00000004040e7221 */ /* 0x004fc80000000000 */
[----:B---3--:R-:W-:-:S04]  /*0240*/  FADD R5, R5, -R14 ;  /* 0x8000000e05057221 */ /* 0x008fc80000000000 */
[----:B----4-:R-:W-:Y:S01]  /*0250*/  FADD R5, R5, R8 ;  /* 0x0000000805057221 */ /* 0x010fe20000000000 */
[----:B------:R-:W-:-:S03]  /*0260*/  DFMA R8, R12, -R2, 1 ;  /* 0x3ff000000c08742b */ /* 0x000fc60000000802 */
[----:B------:R-:W0:Y:S05]  /*0270*/  F2F.F64.F32 R6, R5 ;  /* 0x0000000500067310 */ /* 0x000e2a0000201800 */
[----:B------:R-:W-:Y:S02]  /*0280*/  DFMA R8, R12, R8, R12 ;  /* 0x000000080c08722b */ /* 0x000fe4000000000c */
[----:B0-----:R-:W-:-:S08]  /*0290*/  DMUL R6, R6, UR4 ;  /* 0x0000000406067c28 */ /* 0x001fd00008000000 */
[----:B------:R-:W-:Y:S02]  /*02a0*/  DMUL R10, R6, R8 ;  /* 0x00000008060a7228 */ /* 0x000fe40000000000 */
[----:B------:R-:W-:-:S06]  /*02b0*/  FSETP.GEU.AND P1, PT, |R7|, 6.5827683646048100446e-37, PT ;  /* 0x036000000700780b */ /* 0x000fcc0003f2e200 */
[----:B------:R-:W-:-:S08]  /*02c0*/  DFMA R2, R10, -R2, R6 ;  /* 0x800000020a02722b */ /* 0x000fd00000000006 */
[----:B------:R-:W-:-:S10]  /*02d0*/  DFMA R2, R8, R2, R10 ;  /* 0x000000020802722b */ /* 0x000fd4000000000a */
[----:B------:R-:W-:-:S05]  /*02e0*/  FFMA R8, RZ, 1.0349999666213989258, R3 ;  /* 0x3f847ae1ff087823 */ /* 0x000fca0000000003 */
[----:B------:R-:W-:-:S13]  /*02f0*/  FSETP.GT.AND P0, PT, |R8|, 1.469367938527859385e-39, PT ;  /* 0x001000000800780b */ /* 0x000fda0003f04200 */
[----:B------:R-:W-:Y:S05]  /*0300*/  @P0 BRA P1, `(.L_x_2) ;  /* 0x0000000000080947 */ /* 0x000fea0000800000 */
[----:B------:R-:W-:-:S07]  /*0310*/  MOV R8, 0x330 ;  /* 0x0000033000087802 */ /* 0x000fce0000000f00 */
[----:B------:R-:W-:Y:S05]  /*0320*/  CALL.REL.NOINC `($__internal_0_$__cuda_sm20_div_rn_f64_full) ;  /* 0x0000000000207944 */ /* 0x000fea0003c00000 */
.L_x_2:
[----:B------:R-:W-:Y:S05]  /*0330*/  BSYNC.RECONVERGENT B0 ;  /* 0x0000000000007941 */ /* 0x000fea0003800200 */
.L_x_1:
[----:B------:R-:W0:Y:S01]  /*0340*/  F2F.F64.F32 R4, R4 ;  /* 0x0000000400047310 */ /* 0x000e220000201800 */
[----:B------:R-:W1:Y:S01]  /*0350*/  LDC.64 R6, c[0x0][0x388] ;  /* 0x0000e200ff067b82 */ /* 0x000e620000000a00 */
[----:B0-----:R-:W-:-:S10]  /*0360*/  DADD R2, R4, R2 ;  /* 0x0000000004027229 */ /* 0x001fd40000000002 */
[----:B------:R-:W0:Y:S01]  /*0370*/  F2F.F32.F64 R3, R2 ;  /* 0x0000000200037310 */ /* 0x000e220000301000 */
[----:B-1----:R-:W-:-:S05]  /*0380*/  IMAD.WIDE.U32 R6, R0, 0x4, R6 ;  /* 0x0000000400067825 */ /* 0x002fca00078e0006 */
[----:B0-----:R-:W-:Y:S01]  /*0390*/  STG.E desc[UR6][R6.64], R3 ;  /* 0x0000000306007986 */ /* 0x001fe2000c101906 */
[----:B------:R-:W-:Y:S05]  /*03a0*/  EXIT ;  /* 0x000000000000794d */ /* 0x000fea0003800000 */
        .weak           $__internal_0_$__cuda_sm20_div_rn_f64_full
        .type           $__internal_0_$__cuda_sm20_div_rn_f64_full,@function
        .size           $__internal_0_$__cuda_sm20_div_rn_f64_full,(.L_x_8 - $__internal_0_$__cuda_sm20_div_rn_f64_full)
$__internal_0_$__cuda_sm20_div_rn_f64_full:
[----:B------:R-:W-:Y:S01]  /*03b0*/  IMAD.MOV.U32 R3, RZ, RZ, 0x3ff47ae1 ;  /* 0x3ff47ae1ff037424 */ /* 0x000fe200078e00ff */
[C---:B------:R-:W-:Y:S01]  /*03c0*/  FSETP.GEU.AND P1, PT, |R7|.reuse, 1.469367938527859385e-39, PT ;  /* 0x001000000700780b */ /* 0x040fe20003f2e200 */
[----:B------:R-:W-:Y:S01]  /*03d0*/  IMAD.MOV.U32 R2, RZ, RZ, 0x47ae147b ;  /* 0x47ae147bff027424 */ /* 0x000fe200078e00ff */
[----:B------:R-:W-:Y:S01]  /*03e0*/  LOP3.LUT R5, R7, 0x7ff00000, RZ, 0xc0, !PT ;  /* 0x7ff0000007057812 */ /* 0x000fe200078ec0ff */
[----:B------:R-:W0:Y:S01]  /*03f0*/  MUFU.RCP64H R11, R3 ;  /* 0x00000003000b7308 */ /* 0x000e220000001800 */
[----:B------:R-:W-:Y:S01]  /*0400*/  IMAD.MOV.U32 R10, RZ, RZ, 0x1 ;  /* 0x00000001ff0a7424 */ /* 0x000fe200078e00ff */
[----:B------:R-:W-:Y:S01]  /*0410*/  MOV R9, 0x1ca00000 ;  /* 0x1ca0000000097802 */ /* 0x000fe20000000f00 */
[----:B------:R-:W-:Y:S01]  /*0420*/  IMAD.MOV.U32 R19, RZ, RZ, 0x3f800000 ;  /* 0x3f800000ff137424 */ /* 0x000fe200078e00ff */
[----:B------:R-:W-:Y:S01]  /*0430*/  ISETP.GE.U32.AND P0, PT, R5, 0x3f800000, PT ;  /* 0x3f8000000500780c */ /* 0x000fe20003f06070 */
[----:B------:R-:W-:Y:S01]  /*0440*/  IMAD.MOV.U32 R18, RZ, RZ, R5 ;  /* 0x000000ffff127224 */ /* 0x000fe200078e0005 */
[----:B------:R-:W-:Y:S02]  /*0450*/  BSSY.RECONVERGENT B1, `(.L_x_3) ;  /* 0x0000041000017945 */ /* 0x000fe40003800200 */
[----:B------:R-:W-:-:S02]  /*0460*/  SEL R9, R9, 0x63400000, !P0 ;  /* 0x6340000009097807 */ /* 0x000fc40004000000 */
[----:B------:R-:W-:Y:S01]  /*0470*/  IADD3 R21, PT, PT, R19, -0x1, RZ ;  /* 0xffffffff13157810 */ /* 0x000fe20007ffe0ff */
[----:B0-----:R-:W-:-:S08]  /*0480*/  DFMA R12, R10, -R2, 1 ;  /* 0x3ff000000a0c742b */ /* 0x001fd00000000802 */
[----:B------:R-:W-:-:S08]  /*0490*/  DFMA R12, R12, R12, R12 ;  /* 0x0000000c0c0c722b */ /* 0x000fd0000000000c */
[----:B------:R-:W-:Y:S01]  /*04a0*/  DFMA R14, R10, R12, R10 ;  /* 0x0000000c0a0e722b */ /* 0x000fe2000000000a */
[C-C-:B------:R-:W-:Y:S01]  /*04b0*/  @!P1 LOP3.LUT R12, R9.reuse, 0x80000000, R7.reuse, 0xf8, !PT ;  /* 0x80000000090c9812 */ /* 0x140fe200078ef807 */
[----:B------:R-:W-:Y:S01]  /*04c0*/  IMAD.MOV.U32 R10, RZ, RZ, R6 ;  /* 0x000000ffff0a7224 */ /* 0x000fe200078e0006 */
[----:B------:R-:W-:Y:S02]  /*04d0*/  LOP3.LUT R11, R9, 0x800fffff, R7, 0xf8, !PT ;  /* 0x800fffff090b7812 */ /* 0x000fe400078ef807 */
[----:B------:R-:W-:Y:S01]  /*04e0*/  @!P1 LOP3.LUT R13, R12, 0x100000, RZ, 0xfc, !PT ;  /* 0x001000000c0d9812 */ /* 0x000fe200078efcff */
[----:B------:R-:W-:Y:S02]  /*04f0*/  @!P1 IMAD.MOV.U32 R12, RZ, RZ, RZ ;  /* 0x000000ffff0c9224 */ /* 0x000fe400078e00ff */
[----:B------:R-:W-:-:S04]  /*0500*/  DFMA R16, R14, -R2, 1 ;  /* 0x3ff000000e10742b */ /* 0x000fc80000000802 */
[----:B------:R-:W-:-:S04]  /*0510*/  @!P1 DFMA R10, R10, 2, -R12 ;  /* 0x400000000a0a982b */ /* 0x000fc8000000080c */
[----:B------:R-:W-:-:S06]  /*0520*/  DFMA R12, R14, R16, R14 ;  /* 0x000000100e0c722b */ /* 0x000fcc000000000e */
[----:B------:R-:W-:Y:S02]  /*0530*/  @!P1 LOP3.LUT R18, R11, 0x7ff00000, RZ, 0xc0, !PT ;  /* 0x7ff000000b129812 */ /* 0x000fe400078ec0ff */
[----:B------:R-:W-:-:S03]  /*0540*/  DMUL R16, R12, R10 ;  /* 0x0000000a0c107228 */ /* 0x000fc60000000000 */
[----:B------:R-:W-:-:S05]  /*0550*/  VIADD R20, R18, 0xffffffff ;  /* 0xffffffff12147836 */ /* 0x000fca0000000000 */
[----:B------:R-:W-:Y:S01]  /*0560*/  DFMA R14, R16, -R2, R10 ;  /* 0x80000002100e722b */ /* 0x000fe2000000000a */
[----:B------:R-:W-:-:S04]  /*0570*/  ISETP.GT.U32.AND P0, PT, R20, 0x7feffffe, PT ;  /* 0x7feffffe1400780c */ /* 0x000fc80003f04070 */
[----:B------:R-:W-:-:S03]  /*0580*/  ISETP.GT.U32.OR P0, PT, R21, 0x7feffffe, P0 ;  /* 0x7feffffe1500780c */ /* 0x000fc60000704470 */
[----:B------:R-:W-:-:S10]  /*0590*/  DFMA R12, R12, R14, R16 ;  /* 0x0000000e0c0c722b */ /* 0x000fd40000000010 */
[----:B------:R-:W-:Y:S05]  /*05a0*/  @P0 BRA `(.L_x_4) ;  /* 0x0000000000680947 */ /* 0x000fea0003800000 */
[----:B------:R-:W-:-:S05]  /*05b0*/  IMAD.MOV.U32 R6, RZ, RZ, 0x3f800000 ;  /* 0x3f800000ff067424 */ /* 0x000fca00078e00ff */
[----:B------:R-:W-:-:S04]  /*05c0*/  VIADDMNMX R5, R5, -R6, 0xb9600000, !PT ;  /* 0xb960000005057446 */ /* 0x000fc80007800906 */
[----:B------:R-:W-:-:S05]  /*05d0*/  VIMNMX R6, PT, PT, R5, 0x46a00000, PT ;  /* 0x46a0000005067848 */ /* 0x000fca0003fe0100 */
[----:B------:R-:W-:Y:S02]  /*05e0*/  IMAD.IADD R9, R6, 0x1, -R9 ;  /* 0x0000000106097824 */ /* 0x000fe400078e0a09 */
[----:B------:R-:W-:Y:S02]  /*05f0*/  IMAD.MOV.U32 R6, RZ, RZ, RZ ;  /* 0x000000ffff067224 */ /* 0x000fe400078e00ff */
[----:B------:R-:W-:-:S06]  /*0600*/  VIADD R7, R9, 0x7fe00000 ;  /* 0x7fe0000009077836 */ /* 0x000fcc0000000000 */
[----:B------:R-:W-:-:S10]  /*0610*/  DMUL R14, R12, R6 ;  /* 0x000000060c0e7228 */ /* 0x000fd40000000000 */
[----:B------:R-:W-:-:S13]  /*0620*/  FSETP.GTU.AND P0, PT, |R15|, 1.469367938527859385e-39, PT ;  /* 0x001000000f00780b */ /* 0x000fda0003f0c200 */
[----:B------:R-:W-:Y:S05]  /*0630*/  @P0 BRA `(.L_x_5) ;  /* 0x0000000000880947 */ /* 0x000fea0003800000 */
[----:B------:R-:W-:Y:S01]  /*0640*/  DFMA R2, R12, -R2, R10 ;  /* 0x800000020c02722b */ /* 0x000fe2000000000a */
[----:B------:R-:W-:-:S09]  /*0650*/  IMAD.MOV.U32 R6, RZ, RZ, RZ ;  /* 0x000000ffff067224 */ /* 0x000fd200078e00ff */
[C---:B------:R-:W-:Y:S02]  /*0660*/  FSETP.NEU.AND P0, PT, R3.reuse, RZ, PT ;  /* 0x000000ff0300720b */ /* 0x040fe40003f0d000 */
[----:B------:R-:W-:-:S04]  /*0670*/  LOP3.LUT R2, R3, 0x3f847ae1, RZ, 0x3c, !PT ;  /* 0x3f847ae103027812 */ /* 0x000fc800078e3cff */
[----:B------:R-:W-:-:S04]  /*0680*/  LOP3.LUT R5, R2, 0x80000000, RZ, 0xc0, !PT ;  /* 0x8000000002057812 */ /* 0x000fc800078ec0ff */
[----:B------:R-:W-:-:S03]  /*0690*/  LOP3.LUT R7, R5, R7, RZ, 0xfc, !PT ;  /* 0x0000000705077212 */ /* 0x000fc600078efcff */
[----:B------:R-:W-:Y:S05]  /*06a0*/  @!P0 BRA `(.L_x_5) ;  /* 0x00000000006c8947 */ /* 0x000fea0003800000 */
[C---:B------:R-:W-:Y:S01]  /*06b0*/  IADD3 R3, PT, PT, -R9.reuse, RZ, RZ ;  /* 0x000000ff09037210 */ /* 0x040fe20007ffe1ff */
[----:B------:R-:W-:Y:S01]  /*06c0*/  IMAD.MOV.U32 R2, RZ, RZ, RZ ;  /* 0x000000ffff027224 */ /* 0x000fe200078e00ff */
[----:B------:R-:W-:Y:S01]  /*06d0*/  DMUL.RP R6, R12, R6 ;  /* 0x000000060c067228 */ /* 0x000fe20000008000 */
[----:B------:R-:W-:-:S04]  /*06e0*/  IADD3 R9, PT, PT, -R9, -0x43300000, RZ ;  /* 0xbcd0000009097810 */ /* 0x000fc80007ffe1ff */
[----:B------:R-:W-:-:S05]  /*06f0*/  DFMA R2, R14, -R2, R12 ;  /* 0x800000020e02722b */ /* 0x000fca000000000c */
[----:B------:R-:W-:-:S05]  /*0700*/  LOP3.LUT R5, R7, R5, RZ, 0x3c, !PT ;  /* 0x0000000507057212 */ /* 0x000fca00078e3cff */
[----:B------:R-:W-:-:S04]  /*0710*/  FSETP.NEU.AND P0, PT, |R3|, R9, PT ;  /* 0x000000090300720b */ /* 0x000fc80003f0d200 */
[----:B------:R-:W-:Y:S02]  /*0720*/  FSEL R14, R6, R14, !P0 ;  /* 0x0000000e060e7208 */ /* 0x000fe40004000000 */
[----:B------:R-:W-:Y:S01]  /*0730*/  FSEL R15, R5, R15, !P0 ;  /* 0x0000000f050f7208 */ /* 0x000fe20004000000 */
[----:B------:R-:W-:Y:S06]  /*0740*/  BRA `(.L_x_5) ;  /* 0x0000000000447947 */ /* 0x000fec0003800000 */
.L_x_4:
[----:B------:R-:W-:-:S14]  /*0750*/  DSETP.NAN.AND P0, PT, R6, R6, PT ;  /* 0x000000060600722a */ /* 0x000fdc0003f08000 */
[----:B------:R-:W-:Y:S05]  /*0760*/  @P0 BRA `(.L_x_6) ;  /* 0x0000000000340947 */ /* 0x000fea0003800000 */
[----:B------:R-:W-:Y:S01]  /*0770*/  ISETP.NE.AND P0, PT, R18, R19, PT ;  /* 0x000000131200720c */ /* 0x000fe20003f05270 */
[----:B------:R-:W-:Y:S02]  /*0780*/  IMAD.MOV.U32 R14, RZ, RZ, 0x0 ;  /* 0x00000000ff0e7424 */ /* 0x000fe400078e00ff */
[----:B------:R-:W-:-:S10]  /*0790*/  IMAD.MOV.U32 R15, RZ, RZ, -0x80000 ;  /* 0xfff80000ff0f7424 */ /* 0x000fd400078e00ff */
[----:B------:R-:W-:Y:S05]  /*07a0*/  @!P0 BRA `(.L_x_5) ;  /* 0x00000000002c8947 */ /* 0x000fea0003800000 */
[----:B------:R-:W-:Y:S02]  /*07b0*/  ISETP.NE.AND P0, PT, R18, 0x7ff00000, PT ;  /* 0x7ff000001200780c */ /* 0x000fe40003f05270 */
[----:B------:R-:W-:Y:S02]  /*07c0*/  LOP3.LUT R6, R7, 0x3f847ae1, RZ, 0x3c, !PT ;  /* 0x3f847ae107067812 */ /* 0x000fe400078e3cff */
[----:B------:R-:W-:Y:S02]  /*07d0*/  ISETP.EQ.OR P0, PT, R19, RZ, !P0 ;  /* 0x000000ff1300720c */ /* 0x000fe40004702670 */
[----:B------:R-:W-:-:S11]  /*07e0*/  LOP3.LUT R15, R6, 0x80000000, RZ, 0xc0, !PT ;  /* 0x80000000060f7812 */ /* 0x000fd600078ec0ff */
[----:B------:R-:W-:Y:S01]  /*07f0*/  @P0 LOP3.LUT R2, R15, 0x7ff00000, RZ, 0xfc, !PT ;  /* 0x7ff000000f020812 */ /* 0x000fe200078efcff */
[----:B------:R-:W-:Y:S02]  /*0800*/  @!P0 IMAD.MOV.U32 R14, RZ, RZ, RZ ;  /* 0x000000ffff0e8224 */ /* 0x000fe400078e00ff */
[----:B------:R-:W-:Y:S01]  /*0810*/  @P0 IMAD.MOV.U32 R14, RZ, RZ, RZ ;  /* 0x000000ffff0e0224 */ /* 0x000fe200078e00ff */
[----:B------:R-:W-:Y:S01]  /*0820*/  @P0 MOV R15, R2 ;  /* 0x00000002000f0202 */ /* 0x000fe20000000f00 */
[----:B------:R-:W-:Y:S06]  /*0830*/  BRA `(.L_x_5) ;  /* 0x0000000000087947 */ /* 0x000fec0003800000 */
.L_x_6:
[----:B------:R-:W-:Y:S01]  /*0840*/  LOP3.LUT R15, R7, 0x80000, RZ, 0xfc, !PT ;  /* 0x00080000070f7812 */ /* 0x000fe200078efcff */
[----:B------:R-:W-:-:S07]  /*0850*/  IMAD.MOV.U32 R14, RZ, RZ, R6 ;  /* 0x000000ffff0e7224 */ /* 0x000fce00078e0006 */
.L_x_5:
[----:B------:R-:W-:Y:S05]  /*0860*/  BSYNC.RECONVERGENT B1 ;  /* 0x0000000000017941 */ /* 0x000fea0003800200 */
.L_x_3:
[----:B------:R-:W-:Y:S02]  /*0870*/  IMAD.MOV.U32 R9, RZ, RZ, 0x0 ;  /* 0x00000000ff097424 */ /* 0x000fe400078e00ff */
[----:B------:R-:W-:Y:S02]  /*0880*/  IMAD.MOV.U32 R2, RZ, RZ, R14 ;  /* 0x000000ffff027224 */ /* 0x000fe400078e000e */
[----:B------:R-:W-:Y:S01]  /*0890*/  IMAD.MOV.U32 R3, RZ, RZ, R15 ;  /* 0x000000ffff037224 */ /* 0x000fe200078e000f */
[----:B------:R-:W-:Y:S06]  /*08a0*/  RET.REL.NODEC R8 `(_Z16reciprocalKernelPfS_j) ;  /* 0xfffffff408d47950 */ /* 0x000fec0003c3ffff */
.L_x_7:
[----:B------:R-:W-:-:S00]  /*08b0*/  BRA `(.L_x_7) ;  /* 0xfffffffc00fc7947 */ /* 0x000fc0000383ffff */
[----:B------:R-:W-:-:S00]  /*08c0*/  NOP ;  /* 0x0000000000007918 */ /* 0x000fc00000000000 */
        /* <DEDUP_REMOVED lines=11> */
.L_x_8:


//--------------------- .nv.shared.reserved.0     --------------------------
	.section	.nv.shared.reserved.0,"aw",@nobits
	.weak		__nv_reservedSMEM_offset_0_alias
	.size		__nv_reservedSMEM_offset_0_alias, 0, 64
	.other		__nv_reservedSMEM_offset_0_alias,@"STO_CUDA_RESERVED_SHARED STV_DEFAULT"
__nv_reservedSMEM_offset_0_alias:
	.zero		0
	.zero		64


//--------------------- .nv.constant0._Z16reciprocalKernelPfS_j --------------------------
	.section	.nv.constant0._Z16reciprocalKernelPfS_j,"a",@progbits
	.sectionflags	@""
	.align	4
.nv.constant0._Z16reciprocalKernelPfS_j:
	.zero		916


//--------------------- SYMBOLS --------------------------

	.type		.nv.reservedSmem.offset0,@object
	.size		.nv.reservedSmem.offset0,0x4
